//
// Generated by NVIDIA NVVM Compiler
//
// Compiler Build ID: CL-36424714
// Cuda compilation tools, release 13.0, V13.0.88
// Based on NVVM 20.0.0
//

.version 9.0
.target sm_100
.address_size 64

	// .globl	_Z18assignWeightKerneliiiPiS_PbS_

.visible .entry _Z18assignWeightKerneliiiPiS_PbS_(
	.param .u32 _Z18assignWeightKerneliiiPiS_PbS__param_0,
	.param .u32 _Z18assignWeightKerneliiiPiS_PbS__param_1,
	.param .u32 _Z18assignWeightKerneliiiPiS_PbS__param_2,
	.param .u64 .ptr .align 1 _Z18assignWeightKerneliiiPiS_PbS__param_3,
	.param .u64 .ptr .align 1 _Z18assignWeightKerneliiiPiS_PbS__param_4,
	.param .u64 .ptr .align 1 _Z18assignWeightKerneliiiPiS_PbS__param_5,
	.param .u64 .ptr .align 1 _Z18assignWeightKerneliiiPiS_PbS__param_6
)
{
	.reg .pred 	%p<42>;
	.reg .b16 	%rs<32>;
	.reg .b32 	%r<120>;
	.reg .b64 	%rd<82>;

	ld.param.u32 	%r38, [_Z18assignWeightKerneliiiPiS_PbS__param_0];
	ld.param.u32 	%r36, [_Z18assignWeightKerneliiiPiS_PbS__param_1];
	ld.param.u32 	%r37, [_Z18assignWeightKerneliiiPiS_PbS__param_2];
	ld.param.u64 	%rd7, [_Z18assignWeightKerneliiiPiS_PbS__param_3];
	ld.param.u64 	%rd5, [_Z18assignWeightKerneliiiPiS_PbS__param_4];
	ld.param.u64 	%rd8, [_Z18assignWeightKerneliiiPiS_PbS__param_5];
	ld.param.u64 	%rd6, [_Z18assignWeightKerneliiiPiS_PbS__param_6];
	cvta.to.global.u64 	%rd1, %rd7;
	cvta.to.global.u64 	%rd2, %rd8;
	mov.u32 	%r39, %ntid.x;
	mov.u32 	%r40, %ctaid.x;
	mov.u32 	%r41, %tid.x;
	mad.lo.s32 	%r1, %r39, %r40, %r41;
	setp.ge.s32 	%p1, %r1, %r38;
	@%p1 bra 	$L__BB0_17;
	cvt.s64.s32 	%rd9, %r1;
	add.s64 	%rd3, %rd2, %rd9;
	ld.global.u8 	%rs1, [%rd3];
	setp.ne.s16 	%p2, %rs1, 0;
	@%p2 bra 	$L__BB0_17;
	cvta.to.global.u64 	%rd10, %rd5;
	mul.wide.s32 	%rd11, %r1, 4;
	add.s64 	%rd12, %rd10, %rd11;
	ld.global.u32 	%r108, [%rd12];
	ld.global.u32 	%r3, [%rd12+4];
	setp.ge.s32 	%p3, %r108, %r3;
	mov.b32 	%r119, 0;
	@%p3 bra 	$L__BB0_15;
	sub.s32 	%r4, %r3, %r108;
	and.b32  	%r5, %r4, 15;
	sub.s32 	%r45, %r108, %r3;
	setp.gt.u32 	%p4, %r45, -16;
	mov.b32 	%r119, 0;
	@%p4 bra 	$L__BB0_6;
	and.b32  	%r47, %r4, -16;
	neg.s32 	%r104, %r47;
	add.s64 	%rd4, %rd1, 32;
	mov.b32 	%r119, 0;
$L__BB0_5:
	.pragma "nounroll";
	mul.wide.s32 	%rd13, %r108, 4;
	add.s64 	%rd14, %rd4, %rd13;
	ld.global.s32 	%rd15, [%rd14+-32];
	add.s64 	%rd16, %rd2, %rd15;
	ld.global.u8 	%rs2, [%rd16];
	setp.eq.s16 	%p5, %rs2, 0;
	selp.u32 	%r48, 1, 0, %p5;
	add.s32 	%r49, %r119, %r48;
	ld.global.s32 	%rd17, [%rd14+-28];
	add.s64 	%rd18, %rd2, %rd17;
	ld.global.u8 	%rs3, [%rd18];
	setp.eq.s16 	%p6, %rs3, 0;
	selp.u32 	%r50, 1, 0, %p6;
	add.s32 	%r51, %r49, %r50;
	ld.global.s32 	%rd19, [%rd14+-24];
	add.s64 	%rd20, %rd2, %rd19;
	ld.global.u8 	%rs4, [%rd20];
	setp.eq.s16 	%p7, %rs4, 0;
	selp.u32 	%r52, 1, 0, %p7;
	add.s32 	%r53, %r51, %r52;
	ld.global.s32 	%rd21, [%rd14+-20];
	add.s64 	%rd22, %rd2, %rd21;
	ld.global.u8 	%rs5, [%rd22];
	setp.eq.s16 	%p8, %rs5, 0;
	selp.u32 	%r54, 1, 0, %p8;
	add.s32 	%r55, %r53, %r54;
	ld.global.s32 	%rd23, [%rd14+-16];
	add.s64 	%rd24, %rd2, %rd23;
	ld.global.u8 	%rs6, [%rd24];
	setp.eq.s16 	%p9, %rs6, 0;
	selp.u32 	%r56, 1, 0, %p9;
	add.s32 	%r57, %r55, %r56;
	ld.global.s32 	%rd25, [%rd14+-12];
	add.s64 	%rd26, %rd2, %rd25;
	ld.global.u8 	%rs7, [%rd26];
	setp.eq.s16 	%p10, %rs7, 0;
	selp.u32 	%r58, 1, 0, %p10;
	add.s32 	%r59, %r57, %r58;
	ld.global.s32 	%rd27, [%rd14+-8];
	add.s64 	%rd28, %rd2, %rd27;
	ld.global.u8 	%rs8, [%rd28];
	setp.eq.s16 	%p11, %rs8, 0;
	selp.u32 	%r60, 1, 0, %p11;
	add.s32 	%r61, %r59, %r60;
	ld.global.s32 	%rd29, [%rd14+-4];
	add.s64 	%rd30, %rd2, %rd29;
	ld.global.u8 	%rs9, [%rd30];
	setp.eq.s16 	%p12, %rs9, 0;
	selp.u32 	%r62, 1, 0, %p12;
	add.s32 	%r63, %r61, %r62;
	ld.global.s32 	%rd31, [%rd14];
	add.s64 	%rd32, %rd2, %rd31;
	ld.global.u8 	%rs10, [%rd32];
	setp.eq.s16 	%p13, %rs10, 0;
	selp.u32 	%r64, 1, 0, %p13;
	add.s32 	%r65, %r63, %r64;
	ld.global.s32 	%rd33, [%rd14+4];
	add.s64 	%rd34, %rd2, %rd33;
	ld.global.u8 	%rs11, [%rd34];
	setp.eq.s16 	%p14, %rs11, 0;
	selp.u32 	%r66, 1, 0, %p14;
	add.s32 	%r67, %r65, %r66;
	ld.global.s32 	%rd35, [%rd14+8];
	add.s64 	%rd36, %rd2, %rd35;
	ld.global.u8 	%rs12, [%rd36];
	setp.eq.s16 	%p15, %rs12, 0;
	selp.u32 	%r68, 1, 0, %p15;
	add.s32 	%r69, %r67, %r68;
	ld.global.s32 	%rd37, [%rd14+12];
	add.s64 	%rd38, %rd2, %rd37;
	ld.global.u8 	%rs13, [%rd38];
	setp.eq.s16 	%p16, %rs13, 0;
	selp.u32 	%r70, 1, 0, %p16;
	add.s32 	%r71, %r69, %r70;
	ld.global.s32 	%rd39, [%rd14+16];
	add.s64 	%rd40, %rd2, %rd39;
	ld.global.u8 	%rs14, [%rd40];
	setp.eq.s16 	%p17, %rs14, 0;
	selp.u32 	%r72, 1, 0, %p17;
	add.s32 	%r73, %r71, %r72;
	ld.global.s32 	%rd41, [%rd14+20];
	add.s64 	%rd42, %rd2, %rd41;
	ld.global.u8 	%rs15, [%rd42];
	setp.eq.s16 	%p18, %rs15, 0;
	selp.u32 	%r74, 1, 0, %p18;
	add.s32 	%r75, %r73, %r74;
	ld.global.s32 	%rd43, [%rd14+24];
	add.s64 	%rd44, %rd2, %rd43;
	ld.global.u8 	%rs16, [%rd44];
	setp.eq.s16 	%p19, %rs16, 0;
	selp.u32 	%r76, 1, 0, %p19;
	add.s32 	%r77, %r75, %r76;
	ld.global.s32 	%rd45, [%rd14+28];
	add.s64 	%rd46, %rd2, %rd45;
	ld.global.u8 	%rs17, [%rd46];
	setp.eq.s16 	%p20, %rs17, 0;
	selp.u32 	%r78, 1, 0, %p20;
	add.s32 	%r119, %r77, %r78;
	add.s32 	%r108, %r108, 16;
	add.s32 	%r104, %r104, 16;
	setp.ne.s32 	%p21, %r104, 0;
	@%p21 bra 	$L__BB0_5;
$L__BB0_6:
	setp.eq.s32 	%p22, %r5, 0;
	@%p22 bra 	$L__BB0_15;
	and.b32  	%r16, %r4, 7;
	setp.lt.u32 	%p23, %r5, 8;
	@%p23 bra 	$L__BB0_9;
	mul.wide.s32 	%rd47, %r108, 4;
	add.s64 	%rd48, %rd1, %rd47;
	ld.global.s32 	%rd49, [%rd48];
	add.s64 	%rd50, %rd2, %rd49;
	ld.global.u8 	%rs18, [%rd50];
	setp.eq.s16 	%p24, %rs18, 0;
	selp.u32 	%r80, 1, 0, %p24;
	add.s32 	%r81, %r119, %r80;
	ld.global.s32 	%rd51, [%rd48+4];
	add.s64 	%rd52, %rd2, %rd51;
	ld.global.u8 	%rs19, [%rd52];
	setp.eq.s16 	%p25, %rs19, 0;
	selp.u32 	%r82, 1, 0, %p25;
	add.s32 	%r83, %r81, %r82;
	ld.global.s32 	%rd53, [%rd48+8];
	add.s64 	%rd54, %rd2, %rd53;
	ld.global.u8 	%rs20, [%rd54];
	setp.eq.s16 	%p26, %rs20, 0;
	selp.u32 	%r84, 1, 0, %p26;
	add.s32 	%r85, %r83, %r84;
	ld.global.s32 	%rd55, [%rd48+12];
	add.s64 	%rd56, %rd2, %rd55;
	ld.global.u8 	%rs21, [%rd56];
	setp.eq.s16 	%p27, %rs21, 0;
	selp.u32 	%r86, 1, 0, %p27;
	add.s32 	%r87, %r85, %r86;
	ld.global.s32 	%rd57, [%rd48+16];
	add.s64 	%rd58, %rd2, %rd57;
	ld.global.u8 	%rs22, [%rd58];
	setp.eq.s16 	%p28, %rs22, 0;
	selp.u32 	%r88, 1, 0, %p28;
	add.s32 	%r89, %r87, %r88;
	ld.global.s32 	%rd59, [%rd48+20];
	add.s64 	%rd60, %rd2, %rd59;
	ld.global.u8 	%rs23, [%rd60];
	setp.eq.s16 	%p29, %rs23, 0;
	selp.u32 	%r90, 1, 0, %p29;
	add.s32 	%r91, %r89, %r90;
	ld.global.s32 	%rd61, [%rd48+24];
	add.s64 	%rd62, %rd2, %rd61;
	ld.global.u8 	%rs24, [%rd62];
	setp.eq.s16 	%p30, %rs24, 0;
	selp.u32 	%r92, 1, 0, %p30;
	add.s32 	%r93, %r91, %r92;
	ld.global.s32 	%rd63, [%rd48+28];
	add.s64 	%rd64, %rd2, %rd63;
	ld.global.u8 	%rs25, [%rd64];
	setp.eq.s16 	%p31, %rs25, 0;
	selp.u32 	%r94, 1, 0, %p31;
	add.s32 	%r119, %r93, %r94;
	add.s32 	%r108, %r108, 8;
$L__BB0_9:
	setp.eq.s32 	%p32, %r16, 0;
	@%p32 bra 	$L__BB0_15;
	and.b32  	%r22, %r4, 3;
	setp.lt.u32 	%p33, %r16, 4;
	@%p33 bra 	$L__BB0_12;
	mul.wide.s32 	%rd65, %r108, 4;
	add.s64 	%rd66, %rd1, %rd65;
	ld.global.s32 	%rd67, [%rd66];
	add.s64 	%rd68, %rd2, %rd67;
	ld.global.u8 	%rs26, [%rd68];
	setp.eq.s16 	%p34, %rs26, 0;
	selp.u32 	%r96, 1, 0, %p34;
	add.s32 	%r97, %r119, %r96;
	ld.global.s32 	%rd69, [%rd66+4];
	add.s64 	%rd70, %rd2, %rd69;
	ld.global.u8 	%rs27, [%rd70];
	setp.eq.s16 	%p35, %rs27, 0;
	selp.u32 	%r98, 1, 0, %p35;
	add.s32 	%r99, %r97, %r98;
	ld.global.s32 	%rd71, [%rd66+8];
	add.s64 	%rd72, %rd2, %rd71;
	ld.global.u8 	%rs28, [%rd72];
	setp.eq.s16 	%p36, %rs28, 0;
	selp.u32 	%r100, 1, 0, %p36;
	add.s32 	%r101, %r99, %r100;
	ld.global.s32 	%rd73, [%rd66+12];
	add.s64 	%rd74, %rd2, %rd73;
	ld.global.u8 	%rs29, [%rd74];
	setp.eq.s16 	%p37, %rs29, 0;
	selp.u32 	%r102, 1, 0, %p37;
	add.s32 	%r119, %r101, %r102;
	add.s32 	%r108, %r108, 4;
$L__BB0_12:
	setp.eq.s32 	%p38, %r22, 0;
	@%p38 bra 	$L__BB0_15;
	neg.s32 	%r116, %r22;
$L__BB0_14:
	.pragma "nounroll";
	mul.wide.s32 	%rd75, %r108, 4;
	add.s64 	%rd76, %rd1, %rd75;
	ld.global.s32 	%rd77, [%rd76];
	add.s64 	%rd78, %rd2, %rd77;
	ld.global.u8 	%rs30, [%rd78];
	setp.eq.s16 	%p39, %rs30, 0;
	selp.u32 	%r103, 1, 0, %p39;
	add.s32 	%r119, %r119, %r103;
	add.s32 	%r108, %r108, 1;
	add.s32 	%r116, %r116, 1;
	setp.ne.s32 	%p40, %r116, 0;
	@%p40 bra 	$L__BB0_14;
$L__BB0_15:
	bar.sync 	0;
	setp.gt.s32 	%p41, %r119, %r36;
	@%p41 bra 	$L__BB0_17;
	mov.b16 	%rs31, 1;
	st.global.u8 	[%rd3], %rs31;
	cvta.to.global.u64 	%rd79, %rd6;
	add.s64 	%rd81, %rd79, %rd11;
	st.global.u32 	[%rd81], %r37;
$L__BB0_17:
	ret;

}
	// .globl	_Z11colorKerneliiiPiS_S_S_Pb
.visible .entry _Z11colorKerneliiiPiS_S_S_Pb(
	.param .u32 _Z11colorKerneliiiPiS_S_S_Pb_param_0,
	.param .u32 _Z11colorKerneliiiPiS_S_S_Pb_param_1,
	.param .u32 _Z11colorKerneliiiPiS_S_S_Pb_param_2,
	.param .u64 .ptr .align 1 _Z11colorKerneliiiPiS_S_S_Pb_param_3,
	.param .u64 .ptr .align 1 _Z11colorKerneliiiPiS_S_S_Pb_param_4,
	.param .u64 .ptr .align 1 _Z11colorKerneliiiPiS_S_S_Pb_param_5,
	.param .u64 .ptr .align 1 _Z11colorKerneliiiPiS_S_S_Pb_param_6,
	.param .u64 .ptr .align 1 _Z11colorKerneliiiPiS_S_S_Pb_param_7
)
{


	ret;

}


// ===== COMPILED SASS (sm_100) =====

	.target	sm_100

	.elftype	@"ET_EXEC"


//--------------------- .note.nv.tkinfo           --------------------------
	.section	.note.nv.tkinfo,"",@"SHT_NOTE"
	.sectionflags	@"SHF_NOTE_NV_TKINFO"
	.tkinfo
        /*0018*/ 	.word	0x00000002
        /*0030*/ 	.string	""
        /*0030*/ 	.string	"ptxas"
        /*0030*/ 	.string	"Cuda compilation tools, release 13.0, V13.0.88"
        /*0030*/ 	.string	"Build cuda_13.0.r13.0/compiler.36424714_0"
        /*0030*/ 	.string	"-arch sm_100 -m 64 "



//--------------------- .note.nv.cuinfo           --------------------------
	.section	.note.nv.cuinfo,"",@"SHT_NOTE"
	.sectionflags	@"SHF_NOTE_NV_CUINFO"
        /*0018*/ 	.short	0x0002
        /*001a*/ 	.short	0x0064
        /*001c*/ 	.short	0x0082
	.zero		2


//--------------------- .nv.info                  --------------------------
	.section	.nv.info,"",@"SHT_CUDA_INFO"
	.align	4


	//----- nvinfo : EIATTR_REGCOUNT
	.align		4
        /*0000*/ 	.byte	0x04, 0x2f
        /*0002*/ 	.short	(.L_1 - .L_0)
	.align		4
.L_0:
        /*0004*/ 	.word	index@(_Z18assignWeightKerneliiiPiS_PbS_)
        /*0008*/ 	.word	0x00000020


	//----- nvinfo : EIATTR_FRAME_SIZE
	.align		4
.L_1:
        /*000c*/ 	.byte	0x04, 0x11
        /*000e*/ 	.short	(.L_3 - .L_2)
	.align		4
.L_2:
        /*0010*/ 	.word	index@(_Z18assignWeightKerneliiiPiS_PbS_)
        /*0014*/ 	.word	0x00000000


	//----- nvinfo : EIATTR_REGCOUNT
	.align		4
.L_3:
        /*0018*/ 	.byte	0x04, 0x2f
        /*001a*/ 	.short	(.L_5 - .L_4)
	.align		4
.L_4:
        /*001c*/ 	.word	index@(_Z11colorKerneliiiPiS_S_S_Pb)
        /*0020*/ 	.word	0x00000004


	//----- nvinfo : EIATTR_FRAME_SIZE
	.align		4
.L_5:
        /*0024*/ 	.byte	0x04, 0x11
        /*0026*/ 	.short	(.L_7 - .L_6)
	.align		4
.L_6:
        /*0028*/ 	.word	index@(_Z11colorKerneliiiPiS_S_S_Pb)
        /*002c*/ 	.word	0x00000000


	//----- nvinfo : EIATTR_MIN_STACK_SIZE
	.align		4
.L_7:
        /*0030*/ 	.byte	0x04, 0x12
        /*0032*/ 	.short	(.L_9 - .L_8)
	.align		4
.L_8:
        /*0034*/ 	.word	index@(_Z11colorKerneliiiPiS_S_S_Pb)
        /*0038*/ 	.word	0x00000000


	//----- nvinfo : EIATTR_MIN_STACK_SIZE
	.align		4
.L_9:
        /*003c*/ 	.byte	0x04, 0x12
        /*003e*/ 	.short	(.L_11 - .L_10)
	.align		4
.L_10:
        /*0040*/ 	.word	index@(_Z18assignWeightKerneliiiPiS_PbS_)
        /*0044*/ 	.word	0x00000000
.L_11:


//--------------------- .nv.compat                --------------------------
	.section	.nv.compat,"",@"SHT_CUDA_COMPAT_INFO"
	.align	4
        /*0000*/ 	.byte	0x02, 0x09, 0x00, 0x00, 0x02, 0x02, 0x01, 0x00, 0x02, 0x05, 0x05, 0x00, 0x03, 0x07, 0x01, 0x01
        /*0010*/ 	.byte	0x02, 0x03, 0x00, 0x00, 0x02, 0x06, 0x01, 0x00, 0x04, 0x0b, 0x08, 0x00, 0x09, 0x00, 0x00, 0x00
        /*0020*/ 	.byte	0x00, 0x00, 0x00, 0x00


//--------------------- .nv.info._Z11colorKerneliiiPiS_S_S_Pb --------------------------
	.section	.nv.info._Z11colorKerneliiiPiS_S_S_Pb,"",@"SHT_CUDA_INFO"
	.sectionflags	@""
	.align	4


	//----- nvinfo : EIATTR_CUDA_API_VERSION
	.align		4
        /*0000*/ 	.byte	0x04, 0x37
        /*0002*/ 	.short	(.L_13 - .L_12)
.L_12:
        /*0004*/ 	.word	0x00000082


	//----- nvinfo : EIATTR_KPARAM_INFO
	.align		4
.L_13:
        /*0008*/ 	.byte	0x04, 0x17
        /*000a*/ 	.short	(.L_15 - .L_14)
.L_14:
        /*000c*/ 	.word	0x00000000
        /*0010*/ 	.short	0x0007
        /*0012*/ 	.short	0x0030
        /*0014*/ 	.byte	0x00, 0xf5, 0x21, 0x00


	//----- nvinfo : EIATTR_KPARAM_INFO
	.align		4
.L_15:
        /*0018*/ 	.byte	0x04, 0x17
        /*001a*/ 	.short	(.L_17 - .L_16)
.L_16:
        /*001c*/ 	.word	0x00000000
        /*0020*/ 	.short	0x0006
        /*0022*/ 	.short	0x0028
        /*0024*/ 	.byte	0x00, 0xf5, 0x21, 0x00


	//----- nvinfo : EIATTR_KPARAM_INFO
	.align		4
.L_17:
        /*0028*/ 	.byte	0x04, 0x17
        /*002a*/ 	.short	(.L_19 - .L_18)
.L_18:
        /*002c*/ 	.word	0x00000000
        /*0030*/ 	.short	0x0005
        /*0032*/ 	.short	0x0020
        /*0034*/ 	.byte	0x00, 0xf5, 0x21, 0x00


	//----- nvinfo : EIATTR_KPARAM_INFO
	.align		4
.L_19:
        /*0038*/ 	.byte	0x04, 0x17
        /*003a*/ 	.short	(.L_21 - .L_20)
.L_20:
        /*003c*/ 	.word	0x00000000
        /*0040*/ 	.short	0x0004
        /*0042*/ 	.short	0x0018
        /*0044*/ 	.byte	0x00, 0xf5, 0x21, 0x00


	//----- nvinfo : EIATTR_KPARAM_INFO
	.align		4
.L_21:
        /*0048*/ 	.byte	0x04, 0x17
        /*004a*/ 	.short	(.L_23 - .L_22)
.L_22:
        /*004c*/ 	.word	0x00000000
        /*0050*/ 	.short	0x0003
        /*0052*/ 	.short	0x0010
        /*0054*/ 	.byte	0x00, 0xf5, 0x21, 0x00


	//----- nvinfo : EIATTR_KPARAM_INFO
	.align		4
.L_23:
        /*0058*/ 	.byte	0x04, 0x17
        /*005a*/ 	.short	(.L_25 - .L_24)
.L_24:
        /*005c*/ 	.word	0x00000000
        /*0060*/ 	.short	0x0002
        /*0062*/ 	.short	0x0008
        /*0064*/ 	.byte	0x00, 0xf0, 0x11, 0x00


	//----- nvinfo : EIATTR_KPARAM_INFO
	.align		4
.L_25:
        /*0068*/ 	.byte	0x04, 0x17
        /*006a*/ 	.short	(.L_27 - .L_26)
.L_26:
        /*006c*/ 	.word	0x00000000
        /*0070*/ 	.short	0x0001
        /*0072*/ 	.short	0x0004
        /*0074*/ 	.byte	0x00, 0xf0, 0x11, 0x00


	//----- nvinfo : EIATTR_KPARAM_INFO
	.align		4
.L_27:
        /*0078*/ 	.byte	0x04, 0x17
        /*007a*/ 	.short	(.L_29 - .L_28)
.L_28:
        /*007c*/ 	.word	0x00000000
        /*0080*/ 	.short	0x0000
        /*0082*/ 	.short	0x0000
        /*0084*/ 	.byte	0x00, 0xf0, 0x11, 0x00


	//----- nvinfo : EIATTR_SPARSE_MMA_MASK
	.align		4
.L_29:
        /*0088*/ 	.byte	0x03, 0x50
        /*008a*/ 	.short	0x0000


	//----- nvinfo : EIATTR_MAXREG_COUNT
	.align		4
        /*008c*/ 	.byte	0x03, 0x1b
        /*008e*/ 	.short	0x00ff


	//----- nvinfo : EIATTR_MERCURY_ISA_VERSION
	.align		4
        /*0090*/ 	.byte	0x03, 0x5f
        /*0092*/ 	.short	0x0101


	//----- nvinfo : EIATTR_VRC_CTA_INIT_COUNT
	.align		4
        /*0094*/ 	.byte	0x02, 0x4a
	.zero		1
	.zero		1


	//----- nvinfo : EIATTR_EXIT_INSTR_OFFSETS
	.align		4
        /*0098*/ 	.byte	0x04, 0x1c
        /*009a*/ 	.short	(.L_31 - .L_30)


	//   ....[0]....
.L_30:
        /*009c*/ 	.word	0x00000010


	//----- nvinfo : EIATTR_CBANK_PARAM_SIZE
	.align		4
.L_31:
        /*00a0*/ 	.byte	0x03, 0x19
        /*00a2*/ 	.short	0x0038


	//----- nvinfo : EIATTR_PARAM_CBANK
	.align		4
        /*00a4*/ 	.byte	0x04, 0x0a
        /*00a6*/ 	.short	(.L_33 - .L_32)
	.align		4
.L_32:
        /*00a8*/ 	.word	index@(.nv.constant0._Z11colorKerneliiiPiS_S_S_Pb)
        /*00ac*/ 	.short	0x0380
        /*00ae*/ 	.short	0x0038


	//----- nvinfo : EIATTR_SW_WAR
	.align		4
.L_33:
        /*00b0*/ 	.byte	0x04, 0x36
        /*00b2*/ 	.short	(.L_35 - .L_34)
.L_34:
        /*00b4*/ 	.word	0x00000008
.L_35:


//--------------------- .nv.info._Z18assignWeightKerneliiiPiS_PbS_ --------------------------
	.section	.nv.info._Z18assignWeightKerneliiiPiS_PbS_,"",@"SHT_CUDA_INFO"
	.sectionflags	@""
	.align	4


	//----- nvinfo : EIATTR_CUDA_API_VERSION
	.align		4
        /*0000*/ 	.byte	0x04, 0x37
        /*0002*/ 	.short	(.L_37 - .L_36)
.L_36:
        /*0004*/ 	.word	0x00000082


	//----- nvinfo : EIATTR_KPARAM_INFO
	.align		4
.L_37:
        /*0008*/ 	.byte	0x04, 0x17
        /*000a*/ 	.short	(.L_39 - .L_38)
.L_38:
        /*000c*/ 	.word	0x00000000
        /*0010*/ 	.short	0x0006
        /*0012*/ 	.short	0x0028
        /*0014*/ 	.byte	0x00, 0xf5, 0x21, 0x00


	//----- nvinfo : EIATTR_KPARAM_INFO
	.align		4
.L_39:
        /*0018*/ 	.byte	0x04, 0x17
        /*001a*/ 	.short	(.L_41 - .L_40)
.L_40:
        /*001c*/ 	.word	0x00000000
        /*0020*/ 	.short	0x0005
        /*0022*/ 	.short	0x0020
        /*0024*/ 	.byte	0x00, 0xf5, 0x21, 0x00


	//----- nvinfo : EIATTR_KPARAM_INFO
	.align		4
.L_41:
        /*0028*/ 	.byte	0x04, 0x17
        /*002a*/ 	.short	(.L_43 - .L_42)
.L_42:
        /*002c*/ 	.word	0x00000000
        /*0030*/ 	.short	0x0004
        /*0032*/ 	.short	0x0018
        /*0034*/ 	.byte	0x00, 0xf5, 0x21, 0x00


	//----- nvinfo : EIATTR_KPARAM_INFO
	.align		4
.L_43:
        /*0038*/ 	.byte	0x04, 0x17
        /*003a*/ 	.short	(.L_45 - .L_44)
.L_44:
        /*003c*/ 	.word	0x00000000
        /*0040*/ 	.short	0x0003
        /*0042*/ 	.short	0x0010
        /*0044*/ 	.byte	0x00, 0xf5, 0x21, 0x00


	//----- nvinfo : EIATTR_KPARAM_INFO
	.align		4
.L_45:
        /*0048*/ 	.byte	0x04, 0x17
        /*004a*/ 	.short	(.L_47 - .L_46)
.L_46:
        /*004c*/ 	.word	0x00000000
        /*0050*/ 	.short	0x0002
        /*0052*/ 	.short	0x0008
        /*0054*/ 	.byte	0x00, 0xf0, 0x11, 0x00


	//----- nvinfo : EIATTR_KPARAM_INFO
	.align		4
.L_47:
        /*0058*/ 	.byte	0x04, 0x17
        /*005a*/ 	.short	(.L_49 - .L_48)
.L_48:
        /*005c*/ 	.word	0x00000000
        /*0060*/ 	.short	0x0001
        /*0062*/ 	.short	0x0004
        /*0064*/ 	.byte	0x00, 0xf0, 0x11, 0x00


	//----- nvinfo : EIATTR_KPARAM_INFO
	.align		4
.L_49:
        /*0068*/ 	.byte	0x04, 0x17
        /*006a*/ 	.short	(.L_51 - .L_50)
.L_50:
        /*006c*/ 	.word	0x00000000
        /*0070*/ 	.short	0x0000
        /*0072*/ 	.short	0x0000
        /*0074*/ 	.byte	0x00, 0xf0, 0x11, 0x00


	//----- nvinfo : EIATTR_SPARSE_MMA_MASK
	.align		4
.L_51:
        /*0078*/ 	.byte	0x03, 0x50
        /*007a*/ 	.short	0x0000


	//----- nvinfo : EIATTR_MAXREG_COUNT
	.align		4
        /*007c*/ 	.byte	0x03, 0x1b
        /*007e*/ 	.short	0x00ff


	//----- nvinfo : EIATTR_NUM_BARRIERS
	.align		4
        /*0080*/ 	.byte	0x02, 0x4c
        /*0082*/ 	.byte	0x01
	.zero		1


	//----- nvinfo : EIATTR_MERCURY_ISA_VERSION
	.align		4
        /*0084*/ 	.byte	0x03, 0x5f
        /*0086*/ 	.short	0x0101


	//----- nvinfo : EIATTR_VRC_CTA_INIT_COUNT
	.align		4
        /*0088*/ 	.byte	0x02, 0x4a
	.zero		1
	.zero		1


	//----- nvinfo : EIATTR_EXIT_INSTR_OFFSETS
	.align		4
        /*008c*/ 	.byte	0x04, 0x1c
        /*008e*/ 	.short	(.L_53 - .L_52)


	//   ....[0]....
.L_52:
        /*0090*/ 	.word	0x00000070


	//   ....[1]....
        /*0094*/ 	.word	0x000000e0


	//   ....[2]....
        /*0098*/ 	.word	0x00001180


	//   ....[3]....
        /*009c*/ 	.word	0x000011f0


	//----- nvinfo : EIATTR_CRS_STACK_SIZE
	.align		4
.L_53:
        /*00a0*/ 	.byte	0x04, 0x1e
        /*00a2*/ 	.short	(.L_55 - .L_54)
.L_54:
        /*00a4*/ 	.word	0x00000000


	//----- nvinfo : EIATTR_CBANK_PARAM_SIZE
	.align		4
.L_55:
        /*00a8*/ 	.byte	0x03, 0x19
        /*00aa*/ 	.short	0x0030


	//----- nvinfo : EIATTR_PARAM_CBANK
	.align		4
        /*00ac*/ 	.byte	0x04, 0x0a
        /*00ae*/ 	.short	(.L_57 - .L_56)
	.align		4
.L_56:
        /*00b0*/ 	.word	index@(.nv.constant0._Z18assignWeightKerneliiiPiS_PbS_)
        /*00b4*/ 	.short	0x0380
        /*00b6*/ 	.short	0x0030


	//----- nvinfo : EIATTR_SW_WAR
	.align		4
.L_57:
        /*00b8*/ 	.byte	0x04, 0x36
        /*00ba*/ 	.short	(.L_59 - .L_58)
.L_58:
        /*00bc*/ 	.word	0x00000008
.L_59:


//--------------------- .nv.callgraph             --------------------------
	.section	.nv.callgraph,"",@"SHT_CUDA_CALLGRAPH"
	.align	4
	.sectionentsize	8
	.align		4
        /*0000*/ 	.word	0x00000000
	.align		4
        /*0004*/ 	.word	0xffffffff
	.align		4
        /*0008*/ 	.word	0x00000000
	.align		4
        /*000c*/ 	.word	0xfffffffe
	.align		4
        /*0010*/ 	.word	0x00000000
	.align		4
        /*0014*/ 	.word	0xfffffffd
	.align		4
        /*0018*/ 	.word	0x00000000
	.align		4
        /*001c*/ 	.word	0xfffffffc


//--------------------- .text._Z11colorKerneliiiPiS_S_S_Pb --------------------------
	.section	.text._Z11colorKerneliiiPiS_S_S_Pb,"ax",@progbits
	.align	128
        .global         _Z11colorKerneliiiPiS_S_S_Pb
        .type           _Z11colorKerneliiiPiS_S_S_Pb,@function
        .size           _Z11colorKerneliiiPiS_S_S_Pb,(.L_x_12 - _Z11colorKerneliiiPiS_S_S_Pb)
        .other          _Z11colorKerneliiiPiS_S_S_Pb,@"STO_CUDA_ENTRY STV_DEFAULT"
_Z11colorKerneliiiPiS_S_S_Pb:
.text._Z11colorKerneliiiPiS_S_S_Pb:
[----:B------:R-:W-:Y:S01]  /*0000*/  LDC R1, c[0x0][0x37c] ;  /* 0x0000df00ff017b82 */ /* 0x000fe20000000800 */
[----:B------:R-:W-:Y:S05]  /*0010*/  EXIT ;  /* 0x000000000000794d */ /* 0x000fea0003800000 */
.L_x_0:
[----:B------:R-:W-:-:S00]  /*0020*/  BRA `(.L_x_0) ;  /* 0xfffffffc00fc7947 */ /* 0x000fc0000383ffff */
[----:B------:R-:W-:-:S00]  /*0030*/  NOP ;  /* 0x0000000000007918 */ /* 0x000fc00000000000 */
        /* <DEDUP_REMOVED lines=12> */
.L_x_12:


//--------------------- .text._Z18assignWeightKerneliiiPiS_PbS_ --------------------------
	.section	.text._Z18assignWeightKerneliiiPiS_PbS_,"ax",@progbits
	.align	128
        .global         _Z18assignWeightKerneliiiPiS_PbS_
        .type           _Z18assignWeightKerneliiiPiS_PbS_,@function
        .size           _Z18assignWeightKerneliiiPiS_PbS_,(.L_x_13 - _Z18assignWeightKerneliiiPiS_PbS_)
        .other          _Z18assignWeightKerneliiiPiS_PbS_,@"STO_CUDA_ENTRY STV_DEFAULT"
_Z18assignWeightKerneliiiPiS_PbS_:
.text._Z18assignWeightKerneliiiPiS_PbS_:
[----:B------:R-:W-:Y:S01]  /*0000*/  LDC R1, c[0x0][0x37c] ;  /* 0x0000df00ff017b82 */ /* 0x000fe20000000800 */
[----:B------:R-:W0:Y:S01]  /*0010*/  S2R R0, SR_CTAID.X ;  /* 0x0000000000007919 */ /* 0x000e220000002500 */
[----:B------:R-:W0:Y:S01]  /*0020*/  LDCU UR4, c[0x0][0x360] ;  /* 0x00006c00ff0477ac */ /* 0x000e220008000800 */
[----:B------:R-:W0:Y:S01]  /*0030*/  S2R R3, SR_TID.X ;  /* 0x0000000000037919 */ /* 0x000e220000002100 */
[----:B------:R-:W1:Y:S01]  /*0040*/  LDCU UR5, c[0x0][0x380] ;  /* 0x00007000ff0577ac */ /* 0x000e620008000800 */
[----:B0-----:R-:W-:-:S05]  /*0050*/  IMAD R0, R0, UR4, R3 ;  /* 0x0000000400007c24 */ /* 0x001fca000f8e0203 */
[----:B-1----:R-:W-:-:S13]  /*0060*/  ISETP.GE.AND P0, PT, R0, UR5, PT ;  /* 0x0000000500007c0c */ /* 0x002fda000bf06270 */
[----:B------:R-:W-:Y:S05]  /*0070*/  @P0 EXIT ;  /* 0x000000000000094d */ /* 0x000fea0003800000 */
[----:B------:R-:W0:Y:S01]  /*0080*/  LDCU.64 UR6, c[0x0][0x3a0] ;  /* 0x00007400ff0677ac */ /* 0x000e220008000a00 */
[----:B------:R-:W1:Y:S01]  /*0090*/  LDCU.64 UR4, c[0x0][0x358] ;  /* 0x00006b00ff0477ac */ /* 0x000e620008000a00 */
[----:B0-----:R-:W-:-:S04]  /*00a0*/  IADD3 R12, P0, PT, R0, UR6, RZ ;  /* 0x00000006000c7c10 */ /* 0x001fc8000ff1e0ff */
[----:B------:R-:W-:-:S05]  /*00b0*/  LEA.HI.X.SX32 R13, R0, UR7, 0x1, P0 ;  /* 0x00000007000d7c11 */ /* 0x000fca00080f0eff */
[----:B-1----:R-:W2:Y:S02]  /*00c0*/  LDG.E.U8 R2, desc[UR4][R12.64] ;  /* 0x000000040c027981 */ /* 0x002ea4000c1e1100 */
[----:B--2---:R-:W-:-:S13]  /*00d0*/  ISETP.NE.AND P0, PT, R2, RZ, PT ;  /* 0x000000ff0200720c */ /* 0x004fda0003f05270 */
[----:B------:R-:W-:Y:S05]  /*00e0*/  @P0 EXIT ;  /* 0x000000000000094d */ /* 0x000fea0003800000 */
[----:B------:R-:W0:Y:S02]  /*00f0*/  LDC.64 R2, c[0x0][0x398] ;  /* 0x0000e600ff027b82 */ /* 0x000e240000000a00 */
[----:B0-----:R-:W-:-:S05]  /*0100*/  IMAD.WIDE R2, R0, 0x4, R2 ;  /* 0x0000000400027825 */ /* 0x001fca00078e0202 */
[----:B------:R-:W2:Y:S04]  /*0110*/  LDG.E R4, desc[UR4][R2.64] ;  /* 0x0000000402047981 */ /* 0x000ea8000c1e1900 */
[----:B------:R-:W2:Y:S01]  /*0120*/  LDG.E R5, desc[UR4][R2.64+0x4] ;  /* 0x0000040402057981 */ /* 0x000ea2000c1e1900 */
[----:B------:R-:W-:Y:S01]  /*0130*/  BSSY.RECONVERGENT B0, `(.L_x_1) ;  /* 0x0000101000007945 */ /* 0x000fe20003800200 */
[----:B------:R-:W-:Y:S01]  /*0140*/  IMAD.MOV.U32 R6, RZ, RZ, RZ ;  /* 0x000000ffff067224 */ /* 0x000fe200078e00ff */
[----:B--2---:R-:W-:-:S13]  /*0150*/  ISETP.GE.AND P0, PT, R4, R5, PT ;  /* 0x000000050400720c */ /* 0x004fda0003f06270 */
[----:B------:R-:W-:Y:S05]  /*0160*/  @P0 BRA `(.L_x_2) ;  /* 0x0000000c00f40947 */ /* 0x000fea0003800000 */
[----:B------:R-:W-:Y:S01]  /*0170*/  IMAD.MOV.U32 R2, RZ, RZ, R4 ;  /* 0x000000ffff027224 */ /* 0x000fe200078e0004 */
[----:B------:R-:W-:Y:S01]  /*0180*/  BSSY.RECONVERGENT B1, `(.L_x_3) ;  /* 0x0000083000017945 */ /* 0x000fe20003800200 */
[----:B------:R-:W-:Y:S02]  /*0190*/  IMAD.MOV.U32 R6, RZ, RZ, RZ ;  /* 0x000000ffff067224 */ /* 0x000fe400078e00ff */
[----:B------:R-:W-:Y:S02]  /*01a0*/  IMAD.IADD R3, R2, 0x1, -R5 ;  /* 0x0000000102037824 */ /* 0x000fe400078e0a05 */
[----:B------:R-:W-:-:S03]  /*01b0*/  IMAD.IADD R4, R5, 0x1, -R2 ;  /* 0x0000000105047824 */ /* 0x000fc600078e0a02 */
[----:B------:R-:W-:Y:S02]  /*01c0*/  ISETP.GT.U32.AND P1, PT, R3, -0x10, PT ;  /* 0xfffffff00300780c */ /* 0x000fe40003f24070 */
[----:B------:R-:W-:-:S04]  /*01d0*/  LOP3.LUT R5, R4, 0xf, RZ, 0xc0, !PT ;  /* 0x0000000f04057812 */ /* 0x000fc800078ec0ff */
[----:B------:R-:W-:-:S07]  /*01e0*/  ISETP.NE.AND P0, PT, R5, RZ, PT ;  /* 0x000000ff0500720c */ /* 0x000fce0003f05270 */
[----:B------:R-:W-:Y:S06]  /*01f0*/  @P1 BRA `(.L_x_4) ;  /* 0x0000000400ec1947 */ /* 0x000fec0003800000 */
[----:B------:R-:W0:Y:S01]  /*0200*/  LDC.64 R14, c[0x0][0x390] ;  /* 0x0000e400ff0e7b82 */ /* 0x000e220000000a00 */
[----:B------:R-:W-:Y:S01]  /*0210*/  LOP3.LUT R3, R4, 0xfffffff0, RZ, 0xc0, !PT ;  /* 0xfffffff004037812 */ /* 0x000fe200078ec0ff */
[----:B------:R-:W-:-:S04]  /*0220*/  IMAD.MOV.U32 R6, RZ, RZ, RZ ;  /* 0x000000ffff067224 */ /* 0x000fc800078e00ff */
[----:B------:R-:W-:Y:S01]  /*0230*/  IMAD.MOV R3, RZ, RZ, -R3 ;  /* 0x000000ffff037224 */ /* 0x000fe200078e0a03 */
[----:B0-----:R-:W-:-:S05]  /*0240*/  IADD3 R14, P1, PT, R14, 0x20, RZ ;  /* 0x000000200e0e7810 */ /* 0x001fca0007f3e0ff */
[----:B------:R-:W-:-:S08]  /*0250*/  IMAD.X R15, RZ, RZ, R15, P1 ;  /* 0x000000ffff0f7224 */ /* 0x000fd000008e060f */
.L_x_5:
[----:B------:R-:W-:-:S05]  /*0260*/  IMAD.WIDE R16, R2, 0x4, R14 ;  /* 0x0000000402107825 */ /* 0x000fca00078e020e */
[----:B------:R-:W2:Y:S04]  /*0270*/  LDG.E R7, desc[UR4][R16.64+-0x20] ;  /* 0xffffe00410077981 */ /* 0x000ea8000c1e1900 */
[----:B------:R-:W3:Y:S04]  /*0280*/  LDG.E R26, desc[UR4][R16.64+-0x1c] ;  /* 0xffffe404101a7981 */ /* 0x000ee8000c1e1900 */
[----:B------:R-:W4:Y:S04]  /*0290*/  LDG.E R25, desc[UR4][R16.64+-0x18] ;  /* 0xffffe80410197981 */ /* 0x000f28000c1e1900 */
[----:B------:R-:W5:Y:S04]  /*02a0*/  LDG.E R24, desc[UR4][R16.64+-0x14] ;  /* 0xffffec0410187981 */ /* 0x000f68000c1e1900 */
[----:B------:R-:W5:Y:S04]  /*02b0*/  LDG.E R22, desc[UR4][R16.64+-0x10] ;  /* 0xfffff00410167981 */ /* 0x000f68000c1e1900 */
[----:B------:R-:W5:Y:S04]  /*02c0*/  LDG.E R20, desc[UR4][R16.64+-0xc] ;  /* 0xfffff40410147981 */ /* 0x000f68000c1e1900 */
[----:B------:R-:W5:Y:S04]  /*02d0*/  LDG.E R21, desc[UR4][R16.64+-0x8] ;  /* 0xfffff80410157981 */ /* 0x000f68000c1e1900 */
[----:B------:R-:W5:Y:S04]  /*02e0*/  LDG.E R23, desc[UR4][R16.64+-0x4] ;  /* 0xfffffc0410177981 */ /* 0x000f68000c1e1900 */
[----:B------:R-:W5:Y:S04]  /*02f0*/  LDG.E R10, desc[UR4][R16.64] ;  /* 0x00000004100a7981 */ /* 0x000f68000c1e1900 */
[----:B------:R-:W5:Y:S04]  /*0300*/  LDG.E R11, desc[UR4][R16.64+0x4] ;  /* 0x00000404100b7981 */ /* 0x000f68000c1e1900 */
[----:B------:R-:W5:Y:S04]  /*0310*/  LDG.E R8, desc[UR4][R16.64+0x8] ;  /* 0x0000080410087981 */ /* 0x000f68000c1e1900 */
[----:B------:R-:W5:Y:S01]  /*0320*/  LDG.E R9, desc[UR4][R16.64+0xc] ;  /* 0x00000c0410097981 */ /* 0x000f62000c1e1900 */
[----:B--2---:R-:W-:-:S04]  /*0330*/  IADD3 R18, P1, PT, R7, UR6, RZ ;  /* 0x0000000607127c10 */ /* 0x004fc8000ff3e0ff */
[----:B------:R-:W-:-:S05]  /*0340*/  LEA.HI.X.SX32 R19, R7, UR7, 0x1, P1 ;  /* 0x0000000707137c11 */ /* 0x000fca00088f0eff */
[----:B------:R-:W2:Y:S04]  /*0350*/  LDG.E.U8 R7, desc[UR4][R18.64] ;  /* 0x0000000412077981 */ /* 0x000ea8000c1e1100 */
[----:B------:R-:W5:Y:S04]  /*0360*/  LDG.E R18, desc[UR4][R16.64+0x10] ;  /* 0x0000100410127981 */ /* 0x000f68000c1e1900 */
[----:B------:R-:W5:Y:S01]  /*0370*/  LDG.E R19, desc[UR4][R16.64+0x14] ;  /* 0x0000140410137981 */ /* 0x000f62000c1e1900 */
[----:B---3--:R-:W-:-:S04]  /*0380*/  IADD3 R28, P2, PT, R26, UR6, RZ ;  /* 0x000000061a1c7c10 */ /* 0x008fc8000ff5e0ff */
[----:B------:R-:W-:Y:S02]  /*0390*/  LEA.HI.X.SX32 R29, R26, UR7, 0x1, P2 ;  /* 0x000000071a1d7c11 */ /* 0x000fe400090f0eff */
[----:B--2---:R-:W-:-:S03]  /*03a0*/  ISETP.NE.AND P1, PT, R7, RZ, PT ;  /* 0x000000ff0700720c */ /* 0x004fc60003f25270 */
[----:B------:R4:W2:Y:S02]  /*03b0*/  LDG.E.U8 R7, desc[UR4][R28.64] ;  /* 0x000000041c077981 */ /* 0x0008a4000c1e1100 */
[----:B----4-:R-:W-:-:S04]  /*03c0*/  IADD3 R28, P2, PT, R25, UR6, RZ ;  /* 0x00000006191c7c10 */ /* 0x010fc8000ff5e0ff */
[----:B------:R-:W-:Y:S02]  /*03d0*/  LEA.HI.X.SX32 R29, R25, UR7, 0x1, P2 ;  /* 0x00000007191d7c11 */ /* 0x000fe400090f0eff */
[----:B-----5:R-:W-:-:S03]  /*03e0*/  IADD3 R26, P2, PT, R24, UR6, RZ ;  /* 0x00000006181a7c10 */ /* 0x020fc6000ff5e0ff */
[----:B------:R-:W3:Y:S01]  /*03f0*/  LDG.E.U8 R28, desc[UR4][R28.64] ;  /* 0x000000041c1c7981 */ /* 0x000ee2000c1e1100 */
[----:B------:R-:W-:Y:S02]  /*0400*/  LEA.HI.X.SX32 R27, R24, UR7, 0x1, P2 ;  /* 0x00000007181b7c11 */ /* 0x000fe400090f0eff */
[----:B------:R-:W-:-:S04]  /*0410*/  IADD3 R24, P2, PT, R22, UR6, RZ ;  /* 0x0000000616187c10 */ /* 0x000fc8000ff5e0ff */
[----:B------:R-:W-:Y:S01]  /*0420*/  LEA.HI.X.SX32 R25, R22, UR7, 0x1, P2 ;  /* 0x0000000716197c11 */ /* 0x000fe200090f0eff */
[----:B------:R-:W4:Y:S04]  /*0430*/  LDG.E.U8 R27, desc[UR4][R26.64] ;  /* 0x000000041a1b7981 */ /* 0x000f28000c1e1100 */
[----:B------:R0:W5:Y:S02]  /*0440*/  LDG.E.U8 R26, desc[UR4][R24.64] ;  /* 0x00000004181a7981 */ /* 0x000164000c1e1100 */
[----:B0-----:R-:W-:-:S04]  /*0450*/  IADD3 R24, P2, PT, R20, UR6, RZ ;  /* 0x0000000614187c10 */ /* 0x001fc8000ff5e0ff */
[----:B------:R-:W-:Y:S02]  /*0460*/  LEA.HI.X.SX32 R25, R20, UR7, 0x1, P2 ;  /* 0x0000000714197c11 */ /* 0x000fe400090f0eff */
[----:B------:R-:W-:-:S04]  /*0470*/  IADD3 R20, P2, PT, R21, UR6, RZ ;  /* 0x0000000615147c10 */ /* 0x000fc8000ff5e0ff */
[----:B------:R-:W-:Y:S01]  /*0480*/  LEA.HI.X.SX32 R21, R21, UR7, 0x1, P2 ;  /* 0x0000000715157c11 */ /* 0x000fe200090f0eff */
[----:B------:R-:W5:Y:S01]  /*0490*/  LDG.E.U8 R25, desc[UR4][R24.64] ;  /* 0x0000000418197981 */ /* 0x000f62000c1e1100 */
[----:B------:R-:W-:-:S04]  /*04a0*/  IADD3 R22, P2, PT, R23, UR6, RZ ;  /* 0x0000000617167c10 */ /* 0x000fc8000ff5e0ff */
[----:B------:R-:W-:Y:S01]  /*04b0*/  LEA.HI.X.SX32 R23, R23, UR7, 0x1, P2 ;  /* 0x0000000717177c11 */ /* 0x000fe200090f0eff */
[----:B------:R0:W5:Y:S05]  /*04c0*/  LDG.E.U8 R24, desc[UR4][R20.64] ;  /* 0x0000000414187981 */ /* 0x00016a000c1e1100 */
[----:B------:R-:W5:Y:S01]  /*04d0*/  LDG.E.U8 R23, desc[UR4][R22.64] ;  /* 0x0000000416177981 */ /* 0x000f62000c1e1100 */
[----:B0-----:R-:W-:-:S04]  /*04e0*/  IADD3 R20, P2, PT, R10, UR6, RZ ;  /* 0x000000060a147c10 */ /* 0x001fc8000ff5e0ff */
[----:B------:R-:W-:Y:S02]  /*04f0*/  LEA.HI.X.SX32 R21, R10, UR7, 0x1, P2 ;  /* 0x000000070a157c11 */ /* 0x000fe400090f0eff */
[----:B------:R-:W-:-:S03]  /*0500*/  IADD3 R10, P2, PT, R11, UR6, RZ ;  /* 0x000000060b0a7c10 */ /* 0x000fc6000ff5e0ff */
[----:B------:R0:W5:Y:S01]  /*0510*/  LDG.E.U8 R22, desc[UR4][R20.64] ;  /* 0x0000000414167981 */ /* 0x000162000c1e1100 */
[----:B------:R-:W-:-:S06]  /*0520*/  LEA.HI.X.SX32 R11, R11, UR7, 0x1, P2 ;  /* 0x000000070b0b7c11 */ /* 0x000fcc00090f0eff */
        /* <DEDUP_REMOVED lines=10> */
[----:B------:R-:W5:Y:S01]  /*05d0*/  LDG.E.U8 R8, desc[UR4][R20.64] ;  /* 0x0000000414087981 */ /* 0x000f62000c1e1100 */
[----:B------:R-:W-:-:S05]  /*05e0*/  LEA.HI.X.SX32 R19, R19, UR7, 0x1, P2 ;  /* 0x0000000713137c11 */ /* 0x000fca00090f0eff */
[----:B------:R0:W5:Y:S04]  /*05f0*/  LDG.E.U8 R29, desc[UR4][R18.64] ;  /* 0x00000004121d7981 */ /* 0x000168000c1e1100 */
[----:B------:R-:W0:Y:S04]  /*0600*/  LDG.E R19, desc[UR4][R16.64+0x18] ;  /* 0x0000180410137981 */ /* 0x000e28000c1e1900 */
[----:B------:R-:W2:Y:S01]  /*0610*/  LDG.E R16, desc[UR4][R16.64+0x1c] ;  /* 0x00001c0410107981 */ /* 0x000ea2000c1e1900 */
[----:B0-----:R-:W-:-:S04]  /*0620*/  IADD3 R18, P2, PT, R19, UR6, RZ ;  /* 0x0000000613127c10 */ /* 0x001fc8000ff5e0ff */
[----:B------:R-:W-:-:S05]  /*0630*/  LEA.HI.X.SX32 R19, R19, UR7, 0x1, P2 ;  /* 0x0000000713137c11 */ /* 0x000fca00090f0eff */
[----:B------:R-:W5:Y:S01]  /*0640*/  LDG.E.U8 R18, desc[UR4][R18.64] ;  /* 0x0000000412127981 */ /* 0x000f62000c1e1100 */
[----:B--2---:R-:W-:-:S04]  /*0650*/  IADD3 R20, P2, PT, R16, UR6, RZ ;  /* 0x0000000610147c10 */ /* 0x004fc8000ff5e0ff */
[----:B------:R-:W-:-:S05]  /*0660*/  LEA.HI.X.SX32 R21, R16, UR7, 0x1, P2 ;  /* 0x0000000710157c11 */ /* 0x000fca00090f0eff */
[----:B------:R-:W2:Y:S01]  /*0670*/  LDG.E.U8 R20, desc[UR4][R20.64] ;  /* 0x0000000414147981 */ /* 0x000ea2000c1e1100 */
[----:B------:R-:W-:Y:S01]  /*0680*/  ISETP.NE.AND P2, PT, R7, RZ, PT ;  /* 0x000000ff0700720c */ /* 0x000fe20003f45270 */
[----:B------:R-:W-:Y:S02]  /*0690*/  VIADD R7, R6, 0x1 ;  /* 0x0000000106077836 */ /* 0x000fe40000000000 */
[----:B------:R-:W-:Y:S01]  /*06a0*/  @P1 IMAD.MOV R7, RZ, RZ, R6 ;  /* 0x000000ffff071224 */ /* 0x000fe200078e0206 */
[----:B---3--:R-:W-:-:S03]  /*06b0*/  ISETP.NE.AND P1, PT, R28, RZ, PT ;  /* 0x000000ff1c00720c */ /* 0x008fc60003f25270 */
[----:B------:R-:W-:-:S06]  /*06c0*/  VIADD R6, R7, 0x1 ;  /* 0x0000000107067836 */ /* 0x000fcc0000000000 */
[----:B------:R-:W-:Y:S01]  /*06d0*/  @P2 IMAD.MOV R6, RZ, RZ, R7 ;  /* 0x000000ffff062224 */ /* 0x000fe200078e0207 */
[----:B----4-:R-:W-:-:S03]  /*06e0*/  ISETP.NE.AND P2, PT, R27, RZ, PT ;  /* 0x000000ff1b00720c */ /* 0x010fc60003f45270 */
[----:B------:R-:W-:Y:S02]  /*06f0*/  VIADD R7, R6, 0x1 ;  /* 0x0000000106077836 */ /* 0x000fe40000000000 */
[----:B------:R-:W-:Y:S01]  /*0700*/  @P1 IMAD.MOV R7, RZ, RZ, R6 ;  /* 0x000000ffff071224 */ /* 0x000fe200078e0206 */
[----:B-----5:R-:W-:-:S03]  /*0710*/  ISETP.NE.AND P1, PT, R26, RZ, PT ;  /* 0x000000ff1a00720c */ /* 0x020fc60003f25270 */
[----:B------:R-:W-:-:S04]  /*0720*/  VIADD R6, R7, 0x1 ;  /* 0x0000000107067836 */ /* 0x000fc80000000000 */
[----:B------:R-:W-:Y:S01]  /*0730*/  @P2 IMAD.MOV R6, RZ, RZ, R7 ;  /* 0x000000ffff062224 */ /* 0x000fe200078e0207 */
[----:B------:R-:W-:-:S03]  /*0740*/  ISETP.NE.AND P2, PT, R25, RZ, PT ;  /* 0x000000ff1900720c */ /* 0x000fc60003f45270 */
[----:B------:R-:W-:Y:S02]  /*0750*/  VIADD R7, R6, 0x1 ;  /* 0x0000000106077836 */ /* 0x000fe40000000000 */
[----:B------:R-:W-:Y:S01]  /*0760*/  @P1 IMAD.MOV R7, RZ, RZ, R6 ;  /* 0x000000ffff071224 */ /* 0x000fe200078e0206 */
[----:B------:R-:W-:-:S03]  /*0770*/  ISETP.NE.AND P1, PT, R24, RZ, PT ;  /* 0x000000ff1800720c */ /* 0x000fc60003f25270 */
        /* <DEDUP_REMOVED lines=22> */
[----:B------:R-:W-:Y:S02]  /*08e0*/  @P1 IMAD.MOV R7, RZ, RZ, R6 ;  /* 0x000000ffff071224 */ /* 0x000fe400078e0206 */
[----:B------:R-:W-:Y:S02]  /*08f0*/  VIADD R3, R3, 0x10 ;  /* 0x0000001003037836 */ /* 0x000fe40000000000 */
[----:B------:R-:W-:-:S04]  /*0900*/  VIADD R6, R7, 0x1 ;  /* 0x0000000107067836 */ /* 0x000fc80000000000 */
[----:B------:R-:W-:-:S04]  /*0910*/  @P2 IMAD.MOV R6, RZ, RZ, R7 ;  /* 0x000000ffff062224 */ /* 0x000fc800078e0207 */
[----:B------:R-:W-:Y:S02]  /*0920*/  VIADD R7, R6, 0x1 ;  /* 0x0000000106077836 */ /* 0x000fe40000000000 */
[----:B------:R-:W-:Y:S01]  /*0930*/  VIADD R2, R2, 0x10 ;  /* 0x0000001002027836 */ /* 0x000fe20000000000 */
[----:B------:R-:W-:Y:S02]  /*0940*/  ISETP.NE.AND P1, PT, R18, RZ, PT ;  /* 0x000000ff1200720c */ /* 0x000fe40003f25270 */
[----:B--2---:R-:W-:-:S11]  /*0950*/  ISETP.NE.AND P2, PT, R20, RZ, PT ;  /* 0x000000ff1400720c */ /* 0x004fd60003f45270 */
[----:B------:R-:W-:Y:S01]  /*0960*/  @P1 IMAD.MOV R7, RZ, RZ, R6 ;  /* 0x000000ffff071224 */ /* 0x000fe200078e0206 */
[----:B------:R-:W-:-:S03]  /*0970*/  ISETP.NE.AND P1, PT, R3, RZ, PT ;  /* 0x000000ff0300720c */ /* 0x000fc60003f25270 */
[----:B------:R-:W-:Y:S02]  /*0980*/  VIADD R6, R7, 0x1 ;  /* 0x0000000107067836 */ /* 0x000fe40000000000 */
[----:B------:R-:W-:-:S08]  /*0990*/  @P2 IMAD.MOV R6, RZ, RZ, R7 ;  /* 0x000000ffff062224 */ /* 0x000fd000078e0207 */
[----:B------:R-:W-:Y:S05]  /*09a0*/  @P1 BRA `(.L_x_5) ;  /* 0xfffffff8002c1947 */ /* 0x000fea000383ffff */
.L_x_4:
[----:B------:R-:W-:Y:S05]  /*09b0*/  BSYNC.RECONVERGENT B1 ;  /* 0x0000000000017941 */ /* 0x000fea0003800200 */
.L_x_3:
[----:B------:R-:W-:Y:S05]  /*09c0*/  @!P0 BRA `(.L_x_2) ;  /* 0x0000000400dc8947 */ /* 0x000fea0003800000 */
[----:B------:R-:W-:Y:S01]  /*09d0*/  ISETP.GE.U32.AND P1, PT, R5, 0x8, PT ;  /* 0x000000080500780c */ /* 0x000fe20003f26070 */
[----:B------:R-:W-:Y:S01]  /*09e0*/  BSSY.RECONVERGENT B1, `(.L_x_6) ;  /* 0x000003f000017945 */ /* 0x000fe20003800200 */
[----:B------:R-:W-:-:S04]  /*09f0*/  LOP3.LUT R23, R4, 0x7, RZ, 0xc0, !PT ;  /* 0x0000000704177812 */ /* 0x000fc800078ec0ff */
[----:B------:R-:W-:-:S07]  /*0a00*/  ISETP.NE.AND P0, PT, R23, RZ, PT ;  /* 0x000000ff1700720c */ /* 0x000fce0003f05270 */
[----:B------:R-:W-:Y:S06]  /*0a10*/  @!P1 BRA `(.L_x_7) ;  /* 0x0000000000ec9947 */ /* 0x000fec0003800000 */
[----:B------:R-:W0:Y:S02]  /*0a20*/  LDC.64 R16, c[0x0][0x390] ;  /* 0x0000e400ff107b82 */ /* 0x000e240000000a00 */
[----:B0-----:R-:W-:-:S05]  /*0a30*/  IMAD.WIDE R16, R2, 0x4, R16 ;  /* 0x0000000402107825 */ /* 0x001fca00078e0210 */
[----:B------:R-:W2:Y:S04]  /*0a40*/  LDG.E R10, desc[UR4][R16.64] ;  /* 0x00000004100a7981 */ /* 0x000ea8000c1e1900 */
[----:B------:R-:W3:Y:S04]  /*0a50*/  LDG.E R8, desc[UR4][R16.64+0x4] ;  /* 0x0000040410087981 */ /* 0x000ee8000c1e1900 */
[----:B------:R-:W4:Y:S04]  /*0a60*/  LDG.E R9, desc[UR4][R16.64+0x8] ;  /* 0x0000080410097981 */ /* 0x000f28000c1e1900 */
[----:B------:R-:W5:Y:S04]  /*0a70*/  LDG.E R11, desc[UR4][R16.64+0xc] ;  /* 0x00000c04100b7981 */ /* 0x000f68000c1e1900 */
[----:B------:R-:W5:Y:S04]  /*0a80*/  LDG.E R15, desc[UR4][R16.64+0x10] ;  /* 0x00001004100f7981 */ /* 0x000f68000c1e1900 */
[----:B------:R-:W5:Y:S04]  /*0a90*/  LDG.E R7, desc[UR4][R16.64+0x14] ;  /* 0x0000140410077981 */ /* 0x000f68000c1e1900 */
[----:B------:R-:W5:Y:S04]  /*0aa0*/  LDG.E R5, desc[UR4][R16.64+0x18] ;  /* 0x0000180410057981 */ /* 0x000f68000c1e1900 */
[----:B------:R0:W5:Y:S01]  /*0ab0*/  LDG.E R3, desc[UR4][R16.64+0x1c] ;  /* 0x00001c0410037981 */ /* 0x000162000c1e1900 */
[----:B--2---:R-:W-:-:S04]  /*0ac0*/  IADD3 R20, P1, PT, R10, UR6, RZ ;  /* 0x000000060a147c10 */ /* 0x004fc8000ff3e0ff */
[----:B------:R-:W-:Y:S02]  /*0ad0*/  LEA.HI.X.SX32 R21, R10, UR7, 0x1, P1 ;  /* 0x000000070a157c11 */ /* 0x000fe400088f0eff */
[----:B---3--:R-:W-:-:S03]  /*0ae0*/  IADD3 R18, P1, PT, R8, UR6, RZ ;  /* 0x0000000608127c10 */ /* 0x008fc6000ff3e0ff */
[----:B------:R-:W2:Y:S01]  /*0af0*/  LDG.E.U8 R20, desc[UR4][R20.64] ;  /* 0x0000000414147981 */ /* 0x000ea2000c1e1100 */
[----:B------:R-:W-:Y:S02]  /*0b00*/  LEA.HI.X.SX32 R19, R8, UR7, 0x1, P1 ;  /* 0x0000000708137c11 */ /* 0x000fe400088f0eff */
[----:B----4-:R-:W-:-:S03]  /*0b10*/  IADD3 R8, P1, PT, R9, UR6, RZ ;  /* 0x0000000609087c10 */ /* 0x010fc6000ff3e0ff */
[----:B------:R1:W3:Y:S01]  /*0b20*/  LDG.E.U8 R22, desc[UR4][R18.64] ;  /* 0x0000000412167981 */ /* 0x0002e2000c1e1100 */
[----:B------:R-:W-:Y:S02]  /*0b30*/  LEA.HI.X.SX32 R9, R9, UR7, 0x1, P1 ;  /* 0x0000000709097c11 */ /* 0x000fe400088f0eff */
[----:B-----5:R-:W-:-:S03]  /*0b40*/  IADD3 R10, P1, PT, R11, UR6, RZ ;  /* 0x000000060b0a7c10 */ /* 0x020fc6000ff3e0ff */
[----:B------:R4:W5:Y:S01]  /*0b50*/  LDG.E.U8 R24, desc[UR4][R8.64] ;  /* 0x0000000408187981 */ /* 0x000962000c1e1100 */
[----:B------:R-:W-:Y:S02]  /*0b60*/  LEA.HI.X.SX32 R11, R11, UR7, 0x1, P1 ;  /* 0x000000070b0b7c11 */ /* 0x000fe400088f0eff */
[----:B------:R-:W-:-:S03]  /*0b70*/  IADD3 R14, P1, PT, R15, UR6, RZ ;  /* 0x000000060f0e7c10 */ /* 0x000fc6000ff3e0ff */
[----:B------:R-:W5:Y:S01]  /*0b80*/  LDG.E.U8 R10, desc[UR4][R10.64] ;  /* 0x000000040a0a7981 */ /* 0x000f62000c1e1100 */
[----:B------:R-:W-:Y:S02]  /*0b90*/  LEA.HI.X.SX32 R15, R15, UR7, 0x1, P1 ;  /* 0x000000070f0f7c11 */ /* 0x000fe400088f0eff */
[----:B0-----:R-:W-:-:S03]  /*0ba0*/  IADD3 R16, P1, PT, R7, UR6, RZ ;  /* 0x0000000607107c10 */ /* 0x001fc6000ff3e0ff */
[----:B------:R-:W5:Y:S01]  /*0bb0*/  LDG.E.U8 R14, desc[UR4][R14.64] ;  /* 0x000000040e0e7981 */ /* 0x000f62000c1e1100 */
[----:B------:R-:W-:Y:S02]  /*0bc0*/  LEA.HI.X.SX32 R17, R7, UR7, 0x1, P1 ;  /* 0x0000000707117c11 */ /* 0x000fe400088f0eff */
[----:B-1----:R-:W-:-:S03]  /*0bd0*/  IADD3 R18, P1, PT, R5, UR6, RZ ;  /* 0x0000000605127c10 */ /* 0x002fc6000ff3e0ff */
[----:B------:R-:W5:Y:S01]  /*0be0*/  LDG.E.U8 R16, desc[UR4][R16.64] ;  /* 0x0000000410107981 */ /* 0x000f62000c1e1100 */
[----:B------:R-:W-:Y:S02]  /*0bf0*/  LEA.HI.X.SX32 R19, R5, UR7, 0x1, P1 ;  /* 0x0000000705137c11 */ /* 0x000fe400088f0eff */
[----:B----4-:R-:W-:-:S03]  /*0c00*/  IADD3 R8, P1, PT, R3, UR6, RZ ;  /* 0x0000000603087c10 */ /* 0x010fc6000ff3e0ff */
[----:B------:R-:W4:Y:S01]  /*0c10*/  LDG.E.U8 R18, desc[UR4][R18.64] ;  /* 0x0000000412127981 */ /* 0x000f22000c1e1100 */
[----:B------:R-:W-:-:S05]  /*0c20*/  LEA.HI.X.SX32 R9, R3, UR7, 0x1, P1 ;  /* 0x0000000703097c11 */ /* 0x000fca00088f0eff */
[----:B------:R-:W4:Y:S01]  /*0c30*/  LDG.E.U8 R8, desc[UR4][R8.64] ;  /* 0x0000000408087981 */ /* 0x000f22000c1e1100 */
[----:B------:R-:W-:Y:S02]  /*0c40*/  VIADD R3, R6, 0x1 ;  /* 0x0000000106037836 */ /* 0x000fe40000000000 */
[----:B------:R-:W-:Y:S01]  /*0c50*/  VIADD R2, R2, 0x8 ;  /* 0x0000000802027836 */ /* 0x000fe20000000000 */
[----:B--2---:R-:W-:Y:S02]  /*0c60*/  ISETP.NE.AND P2, PT, R20, RZ, PT ;  /* 0x000000ff1400720c */ /* 0x004fe40003f45270 */
[----:B---3--:R-:W-:-:S11]  /*0c70*/  ISETP.NE.AND P1, PT, R22, RZ, PT ;  /* 0x000000ff1600720c */ /* 0x008fd60003f25270 */
[----:B------:R-:W-:Y:S01]  /*0c80*/  @P2 IMAD.MOV R3, RZ, RZ, R6 ;  /* 0x000000ffff032224 */ /* 0x000fe200078e0206 */
[----:B-----5:R-:W-:-:S03]  /*0c90*/  ISETP.NE.AND P2, PT, R24, RZ, PT ;  /* 0x000000ff1800720c */ /* 0x020fc60003f45270 */
        /* <DEDUP_REMOVED lines=11> */
[----:B----4-:R-:W-:-:S03]  /*0d50*/  ISETP.NE.AND P2, PT, R18, RZ, PT ;  /* 0x000000ff1200720c */ /* 0x010fc60003f45270 */
[----:B------:R-:W-:Y:S02]  /*0d60*/  VIADD R5, R3, 0x1 ;  /* 0x0000000103057836 */ /* 0x000fe40000000000 */
[----:B------:R-:W-:Y:S01]  /*0d70*/  @P1 IMAD.MOV R5, RZ, RZ, R3 ;  /* 0x000000ffff051224 */ /* 0x000fe200078e0203 */
[----:B------:R-:W-:-:S03]  /*0d80*/  ISETP.NE.AND P1, PT, R8, RZ, PT ;  /* 0x000000ff0800720c */ /* 0x000fc60003f25270 */
[----:B------:R-:W-:-:S04]  /*0d90*/  VIADD R3, R5, 0x1 ;  /* 0x0000000105037836 */ /* 0x000fc80000000000 */
[----:B------:R-:W-:-:S04]  /*0da0*/  @P2 IMAD.MOV R3, RZ, RZ, R5 ;  /* 0x000000ffff032224 */ /* 0x000fc800078e0205 */
[----:B------:R-:W-:Y:S02]  /*0db0*/  VIADD R6, R3, 0x1 ;  /* 0x0000000103067836 */ /* 0x000fe40000000000 */
[----:B------:R-:W-:-:S07]  /*0dc0*/  @P1 IMAD.MOV R6, RZ, RZ, R3 ;  /* 0x000000ffff061224 */ /* 0x000fce00078e0203 */
.L_x_7:
[----:B------:R-:W-:Y:S05]  /*0dd0*/  BSYNC.RECONVERGENT B1 ;  /* 0x0000000000017941 */ /* 0x000fea0003800200 */
.L_x_6:
        /* <DEDUP_REMOVED lines=11> */
[----:B------:R-:W5:Y:S01]  /*0e90*/  LDG.E R7, desc[UR4][R8.64+0xc] ;  /* 0x00000c0408077981 */ /* 0x000f62000c1e1900 */
[----:B--2---:R-:W-:-:S04]  /*0ea0*/  IADD3 R10, P1, PT, R11, UR6, RZ ;  /* 0x000000060b0a7c10 */ /* 0x004fc8000ff3e0ff */
[----:B------:R-:W-:Y:S02]  /*0eb0*/  LEA.HI.X.SX32 R11, R11, UR7, 0x1, P1 ;  /* 0x000000070b0b7c11 */ /* 0x000fe400088f0eff */
[----:B---3--:R-:W-:-:S03]  /*0ec0*/  IADD3 R14, P1, PT, R3, UR6, RZ ;  /* 0x00000006030e7c10 */ /* 0x008fc6000ff3e0ff */
[----:B------:R-:W2:Y:S01]  /*0ed0*/  LDG.E.U8 R10, desc[UR4][R10.64] ;  /* 0x000000040a0a7981 */ /* 0x000ea2000c1e1100 */
[----:B------:R-:W-:Y:S02]  /*0ee0*/  LEA.HI.X.SX32 R15, R3, UR7, 0x1, P1 ;  /* 0x00000007030f7c11 */ /* 0x000fe400088f0eff */
[----:B----4-:R-:W-:-:S03]  /*0ef0*/  IADD3 R16, P1, PT, R5, UR6, RZ ;  /* 0x0000000605107c10 */ /* 0x010fc6000ff3e0ff */
[----:B------:R-:W3:Y:S01]  /*0f00*/  LDG.E.U8 R14, desc[UR4][R14.64] ;  /* 0x000000040e0e7981 */ /* 0x000ee2000c1e1100 */
[----:B------:R-:W-:Y:S02]  /*0f10*/  LEA.HI.X.SX32 R17, R5, UR7, 0x1, P1 ;  /* 0x0000000705117c11 */ /* 0x000fe400088f0eff */
[----:B-----5:R-:W-:-:S03]  /*0f20*/  IADD3 R18, P1, PT, R7, UR6, RZ ;  /* 0x0000000607127c10 */ /* 0x020fc6000ff3e0ff */
[----:B------:R-:W4:Y:S01]  /*0f30*/  LDG.E.U8 R16, desc[UR4][R16.64] ;  /* 0x0000000410107981 */ /* 0x000f22000c1e1100 */
[----:B------:R-:W-:-:S05]  /*0f40*/  LEA.HI.X.SX32 R19, R7, UR7, 0x1, P1 ;  /* 0x0000000707137c11 */ /* 0x000fca00088f0eff */
[----:B------:R-:W5:Y:S01]  /*0f50*/  LDG.E.U8 R18, desc[UR4][R18.64] ;  /* 0x0000000412127981 */ /* 0x000f62000c1e1100 */
[----:B------:R-:W-:Y:S02]  /*0f60*/  VIADD R3, R6, 0x1 ;  /* 0x0000000106037836 */ /* 0x000fe40000000000 */
[----:B------:R-:W-:Y:S01]  /*0f70*/  VIADD R2, R2, 0x4 ;  /* 0x0000000402027836 */ /* 0x000fe20000000000 */
[----:B--2---:R-:W-:Y:S02]  /*0f80*/  ISETP.NE.AND P2, PT, R10, RZ, PT ;  /* 0x000000ff0a00720c */ /* 0x004fe40003f45270 */
[----:B---3--:R-:W-:-:S11]  /*0f90*/  ISETP.NE.AND P1, PT, R14, RZ, PT ;  /* 0x000000ff0e00720c */ /* 0x008fd60003f25270 */
[----:B------:R-:W-:Y:S01]  /*0fa0*/  @P2 IMAD.MOV R3, RZ, RZ, R6 ;  /* 0x000000ffff032224 */ /* 0x000fe200078e0206 */
[----:B----4-:R-:W-:-:S03]  /*0fb0*/  ISETP.NE.AND P2, PT, R16, RZ, PT ;  /* 0x000000ff1000720c */ /* 0x010fc60003f45270 */
[----:B------:R-:W-:Y:S02]  /*0fc0*/  VIADD R5, R3, 0x1 ;  /* 0x0000000103057836 */ /* 0x000fe40000000000 */
[----:B------:R-:W-:Y:S01]  /*0fd0*/  @P1 IMAD.MOV R5, RZ, RZ, R3 ;  /* 0x000000ffff051224 */ /* 0x000fe200078e0203 */
[----:B-----5:R-:W-:-:S03]  /*0fe0*/  ISETP.NE.AND P1, PT, R18, RZ, PT ;  /* 0x000000ff1200720c */ /* 0x020fc60003f25270 */
[----:B------:R-:W-:-:S04]  /*0ff0*/  VIADD R3, R5, 0x1 ;  /* 0x0000000105037836 */ /* 0x000fc80000000000 */
[----:B------:R-:W-:-:S04]  /*1000*/  @P2 IMAD.MOV R3, RZ, RZ, R5 ;  /* 0x000000ffff032224 */ /* 0x000fc800078e0205 */
[----:B------:R-:W-:Y:S02]  /*1010*/  VIADD R6, R3, 0x1 ;  /* 0x0000000103067836 */ /* 0x000fe40000000000 */
[----:B------:R-:W-:-:S07]  /*1020*/  @P1 IMAD.MOV R6, RZ, RZ, R3 ;  /* 0x000000ffff061224 */ /* 0x000fce00078e0203 */
.L_x_9:
[----:B------:R-:W-:Y:S05]  /*1030*/  BSYNC.RECONVERGENT B1 ;  /* 0x0000000000017941 */ /* 0x000fea0003800200 */
.L_x_8:
[----:B------:R-:W-:Y:S05]  /*1040*/  @!P0 BRA `(.L_x_2) ;  /* 0x00000000003c8947 */ /* 0x000fea0003800000 */
[----:B------:R-:W0:Y:S01]  /*1050*/  LDC.64 R10, c[0x0][0x390] ;  /* 0x0000e400ff0a7b82 */ /* 0x000e220000000a00 */
[----:B------:R-:W-:-:S07]  /*1060*/  IMAD.MOV R3, RZ, RZ, -R4 ;  /* 0x000000ffff037224 */ /* 0x000fce00078e0a04 */
.L_x_10:
[----:B0-----:R-:W-:-:S06]  /*1070*/  IMAD.WIDE R4, R2, 0x4, R10 ;  /* 0x0000000402047825 */ /* 0x001fcc00078e020a */
[----:B------:R-:W2:Y:S02]  /*1080*/  LDG.E R4, desc[UR4][R4.64] ;  /* 0x0000000404047981 */ /* 0x000ea4000c1e1900 */
[----:B--2---:R-:W-:-:S04]  /*1090*/  IADD3 R8, P0, PT, R4, UR6, RZ ;  /* 0x0000000604087c10 */ /* 0x004fc8000ff1e0ff */
[----:B------:R-:W-:-:S05]  /*10a0*/  LEA.HI.X.SX32 R9, R4, UR7, 0x1, P0 ;  /* 0x0000000704097c11 */ /* 0x000fca00080f0eff */
[----:B------:R-:W2:Y:S01]  /*10b0*/  LDG.E.U8 R8, desc[UR4][R8.64] ;  /* 0x0000000408087981 */ /* 0x000ea2000c1e1100 */
[----:B------:R-:W-:Y:S02]  /*10c0*/  VIADD R3, R3, 0x1 ;  /* 0x0000000103037836 */ /* 0x000fe40000000000 */
[----:B------:R-:W-:Y:S02]  /*10d0*/  VIADD R7, R6, 0x1 ;  /* 0x0000000106077836 */ /* 0x000fe40000000000 */
[----:B------:R-:W-:Y:S01]  /*10e0*/  VIADD R2, R2, 0x1 ;  /* 0x0000000102027836 */ /* 0x000fe20000000000 */
[----:B------:R-:W-:Y:S02]  /*10f0*/  ISETP.NE.AND P1, PT, R3, RZ, PT ;  /* 0x000000ff0300720c */ /* 0x000fe40003f25270 */
[----:B--2---:R-:W-:-:S13]  /*1100*/  ISETP.NE.AND P0, PT, R8, RZ, PT ;  /* 0x000000ff0800720c */ /* 0x004fda0003f05270 */
[----:B------:R-:W-:-:S04]  /*1110*/  @P0 IMAD.MOV R7, RZ, RZ, R6 ;  /* 0x000000ffff070224 */ /* 0x000fc800078e0206 */
[----:B------:R-:W-:Y:S01]  /*1120*/  IMAD.MOV.U32 R6, RZ, RZ, R7 ;  /* 0x000000ffff067224 */ /* 0x000fe200078e0007 */
[----:B------:R-:W-:Y:S06]  /*1130*/  @P1 BRA `(.L_x_10) ;  /* 0xfffffffc00cc1947 */ /* 0x000fec000383ffff */
.L_x_2:
[----:B------:R-:W-:Y:S05]  /*1140*/  BSYNC.RECONVERGENT B0 ;  /* 0x0000000000007941 */ /* 0x000fea0003800200 */
.L_x_1:
[----:B------:R-:W0:Y:S01]  /*1150*/  LDCU UR8, c[0x0][0x384] ;  /* 0x00007080ff0877ac */ /* 0x000e220008000800 */
[----:B------:R-:W-:Y:S01]  /*1160*/  BAR.SYNC.DEFER_BLOCKING 0x0 ;  /* 0x0000000000007b1d */ /* 0x000fe20000010000 */
[----:B0-----:R-:W-:-:S13]  /*1170*/  ISETP.GT.AND P0, PT, R6, UR8, PT ;  /* 0x0000000806007c0c */ /* 0x001fda000bf04270 */
[----:B------:R-:W-:Y:S05]  /*1180*/  @P0 EXIT ;  /* 0x000000000000094d */ /* 0x000fea0003800000 */
[----:B------:R-:W0:Y:S01]  /*1190*/  LDC.64 R2, c[0x0][0x3a8] ;  /* 0x0000ea00ff027b82 */ /* 0x000e220000000a00 */
[----:B------:R-:W-:-:S05]  /*11a0*/  IMAD.MOV.U32 R6, RZ, RZ, 0x1 ;  /* 0x00000001ff067424 */ /* 0x000fca00078e00ff */
[----:B------:R-:W-:Y:S02]  /*11b0*/  STG.E.U8 desc[UR4][R12.64], R6 ;  /* 0x000000060c007986 */ /* 0x000fe4000c101104 */
[----:B------:R-:W1:Y:S01]  /*11c0*/  LDC R5, c[0x0][0x388] ;  /* 0x0000e200ff057b82 */ /* 0x000e620000000800 */
[----:B0-----:R-:W-:-:S05]  /*11d0*/  IMAD.WIDE R2, R0, 0x4, R2 ;  /* 0x0000000400027825 */ /* 0x001fca00078e0202 */
[----:B-1----:R-:W-:Y:S01]  /*11e0*/  STG.E desc[UR4][R2.64], R5 ;  /* 0x0000000502007986 */ /* 0x002fe2000c101904 */
[----:B------:R-:W-:Y:S05]  /*11f0*/  EXIT ;  /* 0x000000000000794d */ /* 0x000fea0003800000 */
.L_x_11:
        /* <DEDUP_REMOVED lines=16> */
.L_x_13:


//--------------------- .nv.shared.reserved.0     --------------------------
	.section	.nv.shared.reserved.0,"aw",@nobits
	.weak		__nv_reservedSMEM_offset_0_alias
	.size		__nv_reservedSMEM_offset_0_alias, 0, 64
	.other		__nv_reservedSMEM_offset_0_alias,@"STO_CUDA_RESERVED_SHARED STV_DEFAULT"
__nv_reservedSMEM_offset_0_alias:
	.zero		0
	.zero		64


//--------------------- .nv.constant0._Z11colorKerneliiiPiS_S_S_Pb --------------------------
	.section	.nv.constant0._Z11colorKerneliiiPiS_S_S_Pb,"a",@progbits
	.sectionflags	@""
	.align	4
.nv.constant0._Z11colorKerneliiiPiS_S_S_Pb:
	.zero		952


//--------------------- .nv.constant0._Z18assignWeightKerneliiiPiS_PbS_ --------------------------
	.section	.nv.constant0._Z18assignWeightKerneliiiPiS_PbS_,"a",@progbits
	.sectionflags	@""
	.align	4
.nv.constant0._Z18assignWeightKerneliiiPiS_PbS_:
	.zero		944


//--------------------- SYMBOLS --------------------------

	.type		.nv.reservedSmem.offset0,@object
	.size		.nv.reservedSmem.offset0,0x4
